//
// Generated by NVIDIA NVVM Compiler
//
// Compiler Build ID: CL-36424714
// Cuda compilation tools, release 13.0, V13.0.88
// Based on NVVM 20.0.0
//

.version 9.0
.target sm_100
.address_size 64

	// .globl	_Z14reduction_cudaPfPKf

.visible .entry _Z14reduction_cudaPfPKf(
	.param .u64 .ptr .align 1 _Z14reduction_cudaPfPKf_param_0,
	.param .u64 .ptr .align 1 _Z14reduction_cudaPfPKf_param_1
)
{
	.reg .pred 	%p<2>;
	.reg .b32 	%r<5>;
	.reg .b32 	%f<8>;
	.reg .b64 	%rd<8>;

	ld.param.u64 	%rd1, [_Z14reduction_cudaPfPKf_param_0];
	ld.param.u64 	%rd2, [_Z14reduction_cudaPfPKf_param_1];
	mov.u32 	%r2, %tid.x;
	mov.u32 	%r3, %ntid.x;
	mov.u32 	%r4, %ctaid.x;
	mad.lo.s32 	%r1, %r3, %r4, %r2;
	setp.gt.s32 	%p1, %r1, 3;
	@%p1 bra 	$L__BB0_2;
	cvta.to.global.u64 	%rd3, %rd2;
	cvta.to.global.u64 	%rd4, %rd1;
	mul.wide.s32 	%rd5, %r1, 4;
	add.s64 	%rd6, %rd4, %rd5;
	ld.global.f32 	%f1, [%rd6];
	add.s64 	%rd7, %rd3, %rd5;
	ld.global.f32 	%f2, [%rd7];
	add.f32 	%f3, %f1, %f2;
	st.global.f32 	[%rd6], %f3;
	ld.global.f32 	%f4, [%rd7+16];
	add.f32 	%f5, %f3, %f4;
	st.global.f32 	[%rd6], %f5;
	ld.global.f32 	%f6, [%rd7+32];
	add.f32 	%f7, %f5, %f6;
	st.global.f32 	[%rd6], %f7;
$L__BB0_2:
	ret;

}


// ===== COMPILED SASS (sm_100) =====

	.target	sm_100

	.elftype	@"ET_EXEC"


//--------------------- .note.nv.tkinfo           --------------------------
	.section	.note.nv.tkinfo,"",@"SHT_NOTE"
	.sectionflags	@"SHF_NOTE_NV_TKINFO"
	.tkinfo
        /*0018*/ 	.word	0x00000002
        /*0030*/ 	.string	""
        /*0030*/ 	.string	"ptxas"
        /*0030*/ 	.string	"Cuda compilation tools, release 13.0, V13.0.88"
        /*0030*/ 	.string	"Build cuda_13.0.r13.0/compiler.36424714_0"
        /*0030*/ 	.string	"-arch sm_100 -m 64 "



//--------------------- .note.nv.cuinfo           --------------------------
	.section	.note.nv.cuinfo,"",@"SHT_NOTE"
	.sectionflags	@"SHF_NOTE_NV_CUINFO"
        /*0018*/ 	.short	0x0002
        /*001a*/ 	.short	0x0064
        /*001c*/ 	.short	0x0082
	.zero		2


//--------------------- .nv.info                  --------------------------
	.section	.nv.info,"",@"SHT_CUDA_INFO"
	.align	4


	//----- nvinfo : EIATTR_REGCOUNT
	.align		4
        /*0000*/ 	.byte	0x04, 0x2f
        /*0002*/ 	.short	(.L_1 - .L_0)
	.align		4
.L_0:
        /*0004*/ 	.word	index@(_Z14reduction_cudaPfPKf)
        /*0008*/ 	.word	0x0000000e


	//----- nvinfo : EIATTR_FRAME_SIZE
	.align		4
.L_1:
        /*000c*/ 	.byte	0x04, 0x11
        /*000e*/ 	.short	(.L_3 - .L_2)
	.align		4
.L_2:
        /*0010*/ 	.word	index@(_Z14reduction_cudaPfPKf)
        /*0014*/ 	.word	0x00000000


	//----- nvinfo : EIATTR_MIN_STACK_SIZE
	.align		4
.L_3:
        /*0018*/ 	.byte	0x04, 0x12
        /*001a*/ 	.short	(.L_5 - .L_4)
	.align		4
.L_4:
        /*001c*/ 	.word	index@(_Z14reduction_cudaPfPKf)
        /*0020*/ 	.word	0x00000000
.L_5:


//--------------------- .nv.compat                --------------------------
	.section	.nv.compat,"",@"SHT_CUDA_COMPAT_INFO"
	.align	4
        /*0000*/ 	.byte	0x02, 0x09, 0x00, 0x00, 0x02, 0x02, 0x01, 0x00, 0x02, 0x05, 0x05, 0x00, 0x03, 0x07, 0x01, 0x01
        /*0010*/ 	.byte	0x02, 0x03, 0x00, 0x00, 0x02, 0x06, 0x01, 0x00, 0x04, 0x0b, 0x08, 0x00, 0x09, 0x00, 0x00, 0x00
        /*0020*/ 	.byte	0x00, 0x00, 0x00, 0x00


//--------------------- .nv.info._Z14reduction_cudaPfPKf --------------------------
	.section	.nv.info._Z14reduction_cudaPfPKf,"",@"SHT_CUDA_INFO"
	.sectionflags	@""
	.align	4


	//----- nvinfo : EIATTR_CUDA_API_VERSION
	.align		4
        /*0000*/ 	.byte	0x04, 0x37
        /*0002*/ 	.short	(.L_7 - .L_6)
.L_6:
        /*0004*/ 	.word	0x00000082


	//----- nvinfo : EIATTR_KPARAM_INFO
	.align		4
.L_7:
        /*0008*/ 	.byte	0x04, 0x17
        /*000a*/ 	.short	(.L_9 - .L_8)
.L_8:
        /*000c*/ 	.word	0x00000000
        /*0010*/ 	.short	0x0001
        /*0012*/ 	.short	0x0008
        /*0014*/ 	.byte	0x00, 0xf5, 0x21, 0x00


	//----- nvinfo : EIATTR_KPARAM_INFO
	.align		4
.L_9:
        /*0018*/ 	.byte	0x04, 0x17
        /*001a*/ 	.short	(.L_11 - .L_10)
.L_10:
        /*001c*/ 	.word	0x00000000
        /*0020*/ 	.short	0x0000
        /*0022*/ 	.short	0x0000
        /*0024*/ 	.byte	0x00, 0xf5, 0x21, 0x00


	//----- nvinfo : EIATTR_SPARSE_MMA_MASK
	.align		4
.L_11:
        /*0028*/ 	.byte	0x03, 0x50
        /*002a*/ 	.short	0x0000


	//----- nvinfo : EIATTR_MAXREG_COUNT
	.align		4
        /*002c*/ 	.byte	0x03, 0x1b
        /*002e*/ 	.short	0x00ff


	//----- nvinfo : EIATTR_MERCURY_ISA_VERSION
	.align		4
        /*0030*/ 	.byte	0x03, 0x5f
        /*0032*/ 	.short	0x0101


	//----- nvinfo : EIATTR_VRC_CTA_INIT_COUNT
	.align		4
        /*0034*/ 	.byte	0x02, 0x4a
	.zero		1
	.zero		1


	//----- nvinfo : EIATTR_EXIT_INSTR_OFFSETS
	.align		4
        /*0038*/ 	.byte	0x04, 0x1c
        /*003a*/ 	.short	(.L_13 - .L_12)


	//   ....[0]....
.L_12:
        /*003c*/ 	.word	0x00000060


	//   ....[1]....
        /*0040*/ 	.word	0x00000160


	//----- nvinfo : EIATTR_CBANK_PARAM_SIZE
	.align		4
.L_13:
        /*0044*/ 	.byte	0x03, 0x19
        /*0046*/ 	.short	0x0010


	//----- nvinfo : EIATTR_PARAM_CBANK
	.align		4
        /*0048*/ 	.byte	0x04, 0x0a
        /*004a*/ 	.short	(.L_15 - .L_14)
	.align		4
.L_14:
        /*004c*/ 	.word	index@(.nv.constant0._Z14reduction_cudaPfPKf)
        /*0050*/ 	.short	0x0380
        /*0052*/ 	.short	0x0010


	//----- nvinfo : EIATTR_SW_WAR
	.align		4
.L_15:
        /*0054*/ 	.byte	0x04, 0x36
        /*0056*/ 	.short	(.L_17 - .L_16)
.L_16:
        /*0058*/ 	.word	0x00000008
.L_17:


//--------------------- .nv.callgraph             --------------------------
	.section	.nv.callgraph,"",@"SHT_CUDA_CALLGRAPH"
	.align	4
	.sectionentsize	8
	.align		4
        /*0000*/ 	.word	0x00000000
	.align		4
        /*0004*/ 	.word	0xffffffff
	.align		4
        /*0008*/ 	.word	0x00000000
	.align		4
        /*000c*/ 	.word	0xfffffffe
	.align		4
        /*0010*/ 	.word	0x00000000
	.align		4
        /*0014*/ 	.word	0xfffffffd
	.align		4
        /*0018*/ 	.word	0x00000000
	.align		4
        /*001c*/ 	.word	0xfffffffc


//--------------------- .text._Z14reduction_cudaPfPKf --------------------------
	.section	.text._Z14reduction_cudaPfPKf,"ax",@progbits
	.align	128
        .global         _Z14reduction_cudaPfPKf
        .type           _Z14reduction_cudaPfPKf,@function
        .size           _Z14reduction_cudaPfPKf,(.L_x_1 - _Z14reduction_cudaPfPKf)
        .other          _Z14reduction_cudaPfPKf,@"STO_CUDA_ENTRY STV_DEFAULT"
_Z14reduction_cudaPfPKf:
.text._Z14reduction_cudaPfPKf:
[----:B------:R-:W-:Y:S01]  /*0000*/  LDC R1, c[0x0][0x37c] ;  /* 0x0000df00ff017b82 */ /* 0x000fe20000000800 */
[----:B------:R-:W0:Y:S01]  /*0010*/  S2R R7, SR_TID.X ;  /* 0x0000000000077919 */ /* 0x000e220000002100 */
[----:B------:R-:W0:Y:S01]  /*0020*/  LDCU UR4, c[0x0][0x360] ;  /* 0x00006c00ff0477ac */ /* 0x000e220008000800 */
[----:B------:R-:W0:Y:S02]  /*0030*/  S2R R0, SR_CTAID.X ;  /* 0x0000000000007919 */ /* 0x000e240000002500 */
[----:B0-----:R-:W-:-:S05]  /*0040*/  IMAD R7, R0, UR4, R7 ;  /* 0x0000000400077c24 */ /* 0x001fca000f8e0207 */
[----:B------:R-:W-:-:S13]  /*0050*/  ISETP.GT.AND P0, PT, R7, 0x3, PT ;  /* 0x000000030700780c */ /* 0x000fda0003f04270 */
[----:B------:R-:W-:Y:S05]  /*0060*/  @P0 EXIT ;  /* 0x000000000000094d */ /* 0x000fea0003800000 */
[----:B------:R-:W0:Y:S01]  /*0070*/  LDC.64 R2, c[0x0][0x380] ;  /* 0x0000e000ff027b82 */ /* 0x000e220000000a00 */
[----:B------:R-:W1:Y:S07]  /*0080*/  LDCU.64 UR4, c[0x0][0x358] ;  /* 0x00006b00ff0477ac */ /* 0x000e6e0008000a00 */
[----:B------:R-:W2:Y:S01]  /*0090*/  LDC.64 R4, c[0x0][0x388] ;  /* 0x0000e200ff047b82 */ /* 0x000ea20000000a00 */
[----:B0-----:R-:W-:-:S05]  /*00a0*/  IMAD.WIDE R2, R7, 0x4, R2 ;  /* 0x0000000407027825 */ /* 0x001fca00078e0202 */
[----:B-1----:R-:W3:Y:S01]  /*00b0*/  LDG.E R0, desc[UR4][R2.64] ;  /* 0x0000000402007981 */ /* 0x002ee2000c1e1900 */
[----:B--2---:R-:W-:-:S05]  /*00c0*/  IMAD.WIDE R4, R7, 0x4, R4 ;  /* 0x0000000407047825 */ /* 0x004fca00078e0204 */
[----:B------:R-:W3:Y:S02]  /*00d0*/  LDG.E R7, desc[UR4][R4.64] ;  /* 0x0000000404077981 */ /* 0x000ee4000c1e1900 */
[----:B---3--:R-:W-:-:S05]  /*00e0*/  FADD R7, R0, R7 ;  /* 0x0000000700077221 */ /* 0x008fca0000000000 */
[----:B------:R-:W-:Y:S04]  /*00f0*/  STG.E desc[UR4][R2.64], R7 ;  /* 0x0000000702007986 */ /* 0x000fe8000c101904 */
[----:B------:R-:W2:Y:S02]  /*0100*/  LDG.E R0, desc[UR4][R4.64+0x10] ;  /* 0x0000100404007981 */ /* 0x000ea4000c1e1900 */
[----:B--2---:R-:W-:-:S05]  /*0110*/  FADD R9, R7, R0 ;  /* 0x0000000007097221 */ /* 0x004fca0000000000 */
[----:B------:R-:W-:Y:S04]  /*0120*/  STG.E desc[UR4][R2.64], R9 ;  /* 0x0000000902007986 */ /* 0x000fe8000c101904 */
[----:B------:R-:W2:Y:S02]  /*0130*/  LDG.E R0, desc[UR4][R4.64+0x20] ;  /* 0x0000200404007981 */ /* 0x000ea4000c1e1900 */
[----:B--2---:R-:W-:-:S05]  /*0140*/  FADD R11, R9, R0 ;  /* 0x00000000090b7221 */ /* 0x004fca0000000000 */
[----:B------:R-:W-:Y:S01]  /*0150*/  STG.E desc[UR4][R2.64], R11 ;  /* 0x0000000b02007986 */ /* 0x000fe2000c101904 */
[----:B------:R-:W-:Y:S05]  /*0160*/  EXIT ;  /* 0x000000000000794d */ /* 0x000fea0003800000 */
.L_x_0:
[----:B------:R-:W-:-:S00]  /*0170*/  BRA `(.L_x_0) ;  /* 0xfffffffc00fc7947 */ /* 0x000fc0000383ffff */
[----:B------:R-:W-:-:S00]  /*0180*/  NOP ;  /* 0x0000000000007918 */ /* 0x000fc00000000000 */
[----:B------:R-:W-:-:S00]  /*0190*/  NOP ;  /* 0x0000000000007918 */ /* 0x000fc00000000000 */
[----:B------:R-:W-:-:S00]  /*01a0*/  NOP ;  /* 0x0000000000007918 */ /* 0x000fc00000000000 */
[----:B------:R-:W-:-:S00]  /*01b0*/  NOP ;  /* 0x0000000000007918 */ /* 0x000fc00000000000 */
[----:B------:R-:W-:-:S00]  /*01c0*/  NOP ;  /* 0x0000000000007918 */ /* 0x000fc00000000000 */
[----:B------:R-:W-:-:S00]  /*01d0*/  NOP ;  /* 0x0000000000007918 */ /* 0x000fc00000000000 */
[----:B------:R-:W-:-:S00]  /*01e0*/  NOP ;  /* 0x0000000000007918 */ /* 0x000fc00000000000 */
[----:B------:R-:W-:-:S00]  /*01f0*/  NOP ;  /* 0x0000000000007918 */ /* 0x000fc00000000000 */
.L_x_1:


//--------------------- .nv.shared.reserved.0     --------------------------
	.section	.nv.shared.reserved.0,"aw",@nobits
	.weak		__nv_reservedSMEM_offset_0_alias
	.size		__nv_reservedSMEM_offset_0_alias, 0, 64
	.other		__nv_reservedSMEM_offset_0_alias,@"STO_CUDA_RESERVED_SHARED STV_DEFAULT"
__nv_reservedSMEM_offset_0_alias:
	.zero		0
	.zero		64


//--------------------- .nv.constant0._Z14reduction_cudaPfPKf --------------------------
	.section	.nv.constant0._Z14reduction_cudaPfPKf,"a",@progbits
	.sectionflags	@""
	.align	4
.nv.constant0._Z14reduction_cudaPfPKf:
	.zero		912


//--------------------- SYMBOLS --------------------------

	.type		.nv.reservedSmem.offset0,@object
	.size		.nv.reservedSmem.offset0,0x4
